//
// Generated by NVIDIA NVVM Compiler
//
// Compiler Build ID: CL-36424714
// Cuda compilation tools, release 13.0, V13.0.88
// Based on NVVM 20.0.0
//

.version 9.0
.target sm_100
.address_size 64

	// .globl	_Z7quamsimPKfS0_PfPKii
// _ZZ7quamsimPKfS0_PfPKiiE15base_memory_idx has been demoted
// _ZZ7quamsimPKfS0_PfPKiiE8A_shared has been demoted

.visible .entry _Z7quamsimPKfS0_PfPKii(
	.param .u64 .ptr .align 1 _Z7quamsimPKfS0_PfPKii_param_0,
	.param .u64 .ptr .align 1 _Z7quamsimPKfS0_PfPKii_param_1,
	.param .u64 .ptr .align 1 _Z7quamsimPKfS0_PfPKii_param_2,
	.param .u64 .ptr .align 1 _Z7quamsimPKfS0_PfPKii_param_3,
	.param .u32 _Z7quamsimPKfS0_PfPKii_param_4
)
{
	.reg .pred 	%p<8>;
	.reg .b32 	%r<155>;
	.reg .b32 	%f<65>;
	.reg .b64 	%rd<17>;
	// demoted variable
	.shared .align 4 .u32 _ZZ7quamsimPKfS0_PfPKiiE15base_memory_idx;
	// demoted variable
	.shared .align 4 .b8 _ZZ7quamsimPKfS0_PfPKiiE8A_shared[256];
	ld.param.u64 	%rd2, [_Z7quamsimPKfS0_PfPKii_param_0];
	ld.param.u64 	%rd3, [_Z7quamsimPKfS0_PfPKii_param_1];
	ld.param.u64 	%rd4, [_Z7quamsimPKfS0_PfPKii_param_2];
	ld.param.u64 	%rd5, [_Z7quamsimPKfS0_PfPKii_param_3];
	ld.param.u32 	%r21, [_Z7quamsimPKfS0_PfPKii_param_4];
	cvta.to.global.u64 	%rd1, %rd5;
	mov.u32 	%r1, %ctaid.x;
	mov.u32 	%r2, %tid.x;
	setp.ne.s32 	%p1, %r2, 0;
	@%p1 bra 	$L__BB0_2;
	ld.global.u32 	%r22, [%rd1];
	shr.u32 	%r23, %r1, %r22;
	add.s32 	%r24, %r22, 1;
	shl.b32 	%r25, %r23, %r24;
	mov.b32 	%r26, -1;
	shl.b32 	%r27, %r26, %r22;
	not.b32 	%r28, %r27;
	and.b32  	%r29, %r1, %r28;
	or.b32  	%r30, %r25, %r29;
	ld.global.u32 	%r31, [%rd1+4];
	shr.s32 	%r32, %r30, %r31;
	add.s32 	%r33, %r31, 1;
	shl.b32 	%r34, %r32, %r33;
	shl.b32 	%r35, %r26, %r31;
	not.b32 	%r36, %r35;
	and.b32  	%r37, %r30, %r36;
	or.b32  	%r38, %r34, %r37;
	ld.global.u32 	%r39, [%rd1+8];
	shr.s32 	%r40, %r38, %r39;
	add.s32 	%r41, %r39, 1;
	shl.b32 	%r42, %r40, %r41;
	shl.b32 	%r43, %r26, %r39;
	not.b32 	%r44, %r43;
	and.b32  	%r45, %r38, %r44;
	or.b32  	%r46, %r42, %r45;
	ld.global.u32 	%r47, [%rd1+12];
	shr.s32 	%r48, %r46, %r47;
	add.s32 	%r49, %r47, 1;
	shl.b32 	%r50, %r48, %r49;
	shl.b32 	%r51, %r26, %r47;
	not.b32 	%r52, %r51;
	and.b32  	%r53, %r46, %r52;
	or.b32  	%r54, %r50, %r53;
	ld.global.u32 	%r55, [%rd1+16];
	shr.s32 	%r56, %r54, %r55;
	add.s32 	%r57, %r55, 1;
	shl.b32 	%r58, %r56, %r57;
	shl.b32 	%r59, %r26, %r55;
	not.b32 	%r60, %r59;
	and.b32  	%r61, %r54, %r60;
	or.b32  	%r62, %r58, %r61;
	ld.global.u32 	%r63, [%rd1+20];
	shr.s32 	%r64, %r62, %r63;
	add.s32 	%r65, %r63, 1;
	shl.b32 	%r66, %r64, %r65;
	shl.b32 	%r67, %r26, %r63;
	not.b32 	%r68, %r67;
	and.b32  	%r69, %r62, %r68;
	or.b32  	%r70, %r66, %r69;
	st.shared.u32 	[_ZZ7quamsimPKfS0_PfPKiiE15base_memory_idx], %r70;
$L__BB0_2:
	bar.sync 	0;
	and.b32  	%r3, %r2, 1;
	setp.eq.s32 	%p2, %r3, 0;
	mov.b32 	%r150, 0;
	@%p2 bra 	$L__BB0_4;
	ld.global.u32 	%r72, [%rd1];
	mov.b32 	%r73, 1;
	shl.b32 	%r150, %r73, %r72;
$L__BB0_4:
	and.b32  	%r74, %r2, 2;
	setp.eq.s32 	%p3, %r74, 0;
	@%p3 bra 	$L__BB0_6;
	ld.global.u32 	%r75, [%rd1+4];
	mov.b32 	%r76, 1;
	shl.b32 	%r77, %r76, %r75;
	or.b32  	%r151, %r77, %r150;
	bra.uni 	$L__BB0_7;
$L__BB0_6:
	ld.global.u32 	%r78, [%rd1+4];
	mov.b32 	%r79, 1;
	shl.b32 	%r80, %r79, %r78;
	not.b32 	%r81, %r80;
	and.b32  	%r151, %r150, %r81;
$L__BB0_7:
	and.b32  	%r82, %r2, 4;
	setp.eq.s32 	%p4, %r82, 0;
	@%p4 bra 	$L__BB0_9;
	ld.global.u32 	%r83, [%rd1+8];
	mov.b32 	%r84, 1;
	shl.b32 	%r85, %r84, %r83;
	or.b32  	%r152, %r85, %r151;
	bra.uni 	$L__BB0_10;
$L__BB0_9:
	ld.global.u32 	%r86, [%rd1+8];
	mov.b32 	%r87, 1;
	shl.b32 	%r88, %r87, %r86;
	not.b32 	%r89, %r88;
	and.b32  	%r152, %r151, %r89;
$L__BB0_10:
	and.b32  	%r90, %r2, 8;
	setp.eq.s32 	%p5, %r90, 0;
	@%p5 bra 	$L__BB0_12;
	ld.global.u32 	%r91, [%rd1+12];
	mov.b32 	%r92, 1;
	shl.b32 	%r93, %r92, %r91;
	or.b32  	%r153, %r93, %r152;
	bra.uni 	$L__BB0_13;
$L__BB0_12:
	ld.global.u32 	%r94, [%rd1+12];
	mov.b32 	%r95, 1;
	shl.b32 	%r96, %r95, %r94;
	not.b32 	%r97, %r96;
	and.b32  	%r153, %r152, %r97;
$L__BB0_13:
	and.b32  	%r98, %r2, 16;
	setp.eq.s32 	%p6, %r98, 0;
	@%p6 bra 	$L__BB0_15;
	ld.global.u32 	%r99, [%rd1+16];
	mov.b32 	%r100, 1;
	shl.b32 	%r101, %r100, %r99;
	or.b32  	%r154, %r101, %r153;
	bra.uni 	$L__BB0_16;
$L__BB0_15:
	ld.global.u32 	%r102, [%rd1+16];
	mov.b32 	%r103, 1;
	shl.b32 	%r104, %r103, %r102;
	not.b32 	%r105, %r104;
	and.b32  	%r154, %r153, %r105;
$L__BB0_16:
	cvta.to.global.u64 	%rd6, %rd3;
	ld.shared.u32 	%r106, [_ZZ7quamsimPKfS0_PfPKiiE15base_memory_idx];
	or.b32  	%r18, %r106, %r154;
	mul.wide.s32 	%rd7, %r18, 4;
	add.s64 	%rd8, %rd6, %rd7;
	ld.global.f32 	%f1, [%rd8];
	shl.b32 	%r107, %r2, 2;
	mov.u32 	%r108, _ZZ7quamsimPKfS0_PfPKiiE8A_shared;
	add.s32 	%r19, %r108, %r107;
	st.shared.f32 	[%r19], %f1;
	ld.global.u32 	%r109, [%rd1+20];
	mov.b32 	%r110, 1;
	shl.b32 	%r111, %r110, %r109;
	or.b32  	%r112, %r111, %r18;
	mul.wide.s32 	%rd9, %r112, 4;
	add.s64 	%rd10, %rd6, %rd9;
	ld.global.f32 	%f2, [%rd10];
	or.b32  	%r113, %r107, 128;
	add.s32 	%r20, %r108, %r113;
	st.shared.f32 	[%r20], %f2;
	bar.sync 	0;
	mov.u32 	%r114, %ntid.x;
	mad.lo.s32 	%r115, %r114, %r1, %r2;
	setp.ge.s32 	%p7, %r115, %r21;
	@%p7 bra 	$L__BB0_18;
	cvta.to.global.u64 	%rd11, %rd2;
	cvta.to.global.u64 	%rd12, %rd4;
	shl.b32 	%r116, %r2, 1;
	add.s32 	%r118, %r19, %r107;
	ld.shared.f32 	%f3, [%r118];
	ld.global.f32 	%f4, [%rd11];
	ld.global.f32 	%f5, [%rd11+4];
	shl.b32 	%r119, %r2, 3;
	add.s32 	%r121, %r108, %r119;
	ld.shared.f32 	%f6, [%r121+4];
	mul.f32 	%f7, %f5, %f6;
	fma.rn.f32 	%f8, %f3, %f4, %f7;
	st.shared.f32 	[%r118], %f8;
	ld.global.f32 	%f9, [%rd11+8];
	ld.global.f32 	%f10, [%rd11+12];
	mul.f32 	%f11, %f10, %f6;
	fma.rn.f32 	%f12, %f3, %f9, %f11;
	st.shared.f32 	[%r121+4], %f12;
	bar.sync 	0;
	and.b32  	%r122, %r116, 2044;
	or.b32  	%r123, %r122, %r3;
	shl.b32 	%r124, %r123, 2;
	add.s32 	%r125, %r108, %r124;
	ld.shared.f32 	%f13, [%r125];
	ld.global.f32 	%f14, [%rd11+16];
	ld.global.f32 	%f15, [%rd11+20];
	ld.shared.f32 	%f16, [%r125+8];
	mul.f32 	%f17, %f15, %f16;
	fma.rn.f32 	%f18, %f13, %f14, %f17;
	st.shared.f32 	[%r125], %f18;
	ld.global.f32 	%f19, [%rd11+24];
	ld.global.f32 	%f20, [%rd11+28];
	mul.f32 	%f21, %f20, %f16;
	fma.rn.f32 	%f22, %f13, %f19, %f21;
	st.shared.f32 	[%r125+8], %f22;
	bar.sync 	0;
	and.b32  	%r126, %r116, 2040;
	and.b32  	%r127, %r2, 3;
	or.b32  	%r128, %r126, %r127;
	shl.b32 	%r129, %r128, 2;
	add.s32 	%r130, %r108, %r129;
	ld.shared.f32 	%f23, [%r130];
	ld.global.f32 	%f24, [%rd11+32];
	ld.global.f32 	%f25, [%rd11+36];
	ld.shared.f32 	%f26, [%r130+16];
	mul.f32 	%f27, %f25, %f26;
	fma.rn.f32 	%f28, %f23, %f24, %f27;
	st.shared.f32 	[%r130], %f28;
	ld.global.f32 	%f29, [%rd11+40];
	ld.global.f32 	%f30, [%rd11+44];
	mul.f32 	%f31, %f30, %f26;
	fma.rn.f32 	%f32, %f23, %f29, %f31;
	st.shared.f32 	[%r130+16], %f32;
	bar.sync 	0;
	and.b32  	%r131, %r116, 2032;
	and.b32  	%r132, %r2, 7;
	or.b32  	%r133, %r131, %r132;
	shl.b32 	%r134, %r133, 2;
	add.s32 	%r135, %r108, %r134;
	ld.shared.f32 	%f33, [%r135];
	ld.global.f32 	%f34, [%rd11+48];
	ld.global.f32 	%f35, [%rd11+52];
	ld.shared.f32 	%f36, [%r135+32];
	mul.f32 	%f37, %f35, %f36;
	fma.rn.f32 	%f38, %f33, %f34, %f37;
	st.shared.f32 	[%r135], %f38;
	ld.global.f32 	%f39, [%rd11+56];
	ld.global.f32 	%f40, [%rd11+60];
	mul.f32 	%f41, %f40, %f36;
	fma.rn.f32 	%f42, %f33, %f39, %f41;
	st.shared.f32 	[%r135+32], %f42;
	bar.sync 	0;
	and.b32  	%r136, %r116, 2016;
	and.b32  	%r137, %r2, 15;
	or.b32  	%r138, %r136, %r137;
	shl.b32 	%r139, %r138, 2;
	add.s32 	%r140, %r108, %r139;
	ld.shared.f32 	%f43, [%r140];
	ld.global.f32 	%f44, [%rd11+64];
	ld.global.f32 	%f45, [%rd11+68];
	ld.shared.f32 	%f46, [%r140+64];
	mul.f32 	%f47, %f45, %f46;
	fma.rn.f32 	%f48, %f43, %f44, %f47;
	st.shared.f32 	[%r140], %f48;
	ld.global.f32 	%f49, [%rd11+72];
	ld.global.f32 	%f50, [%rd11+76];
	mul.f32 	%f51, %f50, %f46;
	fma.rn.f32 	%f52, %f43, %f49, %f51;
	st.shared.f32 	[%r140+64], %f52;
	bar.sync 	0;
	and.b32  	%r141, %r116, 1984;
	and.b32  	%r142, %r2, 31;
	or.b32  	%r143, %r141, %r142;
	shl.b32 	%r144, %r143, 2;
	add.s32 	%r145, %r108, %r144;
	ld.shared.f32 	%f53, [%r145];
	ld.global.f32 	%f54, [%rd11+80];
	ld.global.f32 	%f55, [%rd11+84];
	ld.shared.f32 	%f56, [%r145+128];
	mul.f32 	%f57, %f55, %f56;
	fma.rn.f32 	%f58, %f53, %f54, %f57;
	st.shared.f32 	[%r145], %f58;
	ld.global.f32 	%f59, [%rd11+88];
	ld.global.f32 	%f60, [%rd11+92];
	mul.f32 	%f61, %f60, %f56;
	fma.rn.f32 	%f62, %f53, %f59, %f61;
	st.shared.f32 	[%r145+128], %f62;
	bar.sync 	0;
	ld.shared.f32 	%f63, [%r19];
	add.s64 	%rd14, %rd12, %rd7;
	st.global.f32 	[%rd14], %f63;
	ld.shared.f32 	%f64, [%r20];
	ld.global.u32 	%r146, [%rd1+20];
	mov.b32 	%r147, 1;
	shl.b32 	%r148, %r147, %r146;
	or.b32  	%r149, %r148, %r18;
	mul.wide.s32 	%rd15, %r149, 4;
	add.s64 	%rd16, %rd12, %rd15;
	st.global.f32 	[%rd16], %f64;
$L__BB0_18:
	ret;

}


// ===== COMPILED SASS (sm_100) =====

	.target	sm_100

	.elftype	@"ET_EXEC"


//--------------------- .note.nv.tkinfo           --------------------------
	.section	.note.nv.tkinfo,"",@"SHT_NOTE"
	.sectionflags	@"SHF_NOTE_NV_TKINFO"
	.tkinfo
        /*0018*/ 	.word	0x00000002
        /*0030*/ 	.string	""
        /*0030*/ 	.string	"ptxas"
        /*0030*/ 	.string	"Cuda compilation tools, release 13.0, V13.0.88"
        /*0030*/ 	.string	"Build cuda_13.0.r13.0/compiler.36424714_0"
        /*0030*/ 	.string	"-arch sm_100 -m 64 "



//--------------------- .note.nv.cuinfo           --------------------------
	.section	.note.nv.cuinfo,"",@"SHT_NOTE"
	.sectionflags	@"SHF_NOTE_NV_CUINFO"
        /*0018*/ 	.short	0x0002
        /*001a*/ 	.short	0x0064
        /*001c*/ 	.short	0x0082
	.zero		2


//--------------------- .nv.info                  --------------------------
	.section	.nv.info,"",@"SHT_CUDA_INFO"
	.align	4


	//----- nvinfo : EIATTR_REGCOUNT
	.align		4
        /*0000*/ 	.byte	0x04, 0x2f
        /*0002*/ 	.short	(.L_1 - .L_0)
	.align		4
.L_0:
        /*0004*/ 	.word	index@(_Z7quamsimPKfS0_PfPKii)
        /*0008*/ 	.word	0x0000001a


	//----- nvinfo : EIATTR_FRAME_SIZE
	.align		4
.L_1:
        /*000c*/ 	.byte	0x04, 0x11
        /*000e*/ 	.short	(.L_3 - .L_2)
	.align		4
.L_2:
        /*0010*/ 	.word	index@(_Z7quamsimPKfS0_PfPKii)
        /*0014*/ 	.word	0x00000000


	//----- nvinfo : EIATTR_MIN_STACK_SIZE
	.align		4
.L_3:
        /*0018*/ 	.byte	0x04, 0x12
        /*001a*/ 	.short	(.L_5 - .L_4)
	.align		4
.L_4:
        /*001c*/ 	.word	index@(_Z7quamsimPKfS0_PfPKii)
        /*0020*/ 	.word	0x00000000
.L_5:


//--------------------- .nv.compat                --------------------------
	.section	.nv.compat,"",@"SHT_CUDA_COMPAT_INFO"
	.align	4
        /*0000*/ 	.byte	0x02, 0x09, 0x00, 0x00, 0x02, 0x02, 0x01, 0x00, 0x02, 0x05, 0x05, 0x00, 0x03, 0x07, 0x01, 0x01
        /*0010*/ 	.byte	0x02, 0x03, 0x00, 0x00, 0x02, 0x06, 0x01, 0x00, 0x04, 0x0b, 0x08, 0x00, 0x09, 0x00, 0x00, 0x00
        /*0020*/ 	.byte	0x00, 0x00, 0x00, 0x00


//--------------------- .nv.info._Z7quamsimPKfS0_PfPKii --------------------------
	.section	.nv.info._Z7quamsimPKfS0_PfPKii,"",@"SHT_CUDA_INFO"
	.sectionflags	@""
	.align	4


	//----- nvinfo : EIATTR_CUDA_API_VERSION
	.align		4
        /*0000*/ 	.byte	0x04, 0x37
        /*0002*/ 	.short	(.L_7 - .L_6)
.L_6:
        /*0004*/ 	.word	0x00000082


	//----- nvinfo : EIATTR_KPARAM_INFO
	.align		4
.L_7:
        /*0008*/ 	.byte	0x04, 0x17
        /*000a*/ 	.short	(.L_9 - .L_8)
.L_8:
        /*000c*/ 	.word	0x00000000
        /*0010*/ 	.short	0x0004
        /*0012*/ 	.short	0x0020
        /*0014*/ 	.byte	0x00, 0xf0, 0x11, 0x00


	//----- nvinfo : EIATTR_KPARAM_INFO
	.align		4
.L_9:
        /*0018*/ 	.byte	0x04, 0x17
        /*001a*/ 	.short	(.L_11 - .L_10)
.L_10:
        /*001c*/ 	.word	0x00000000
        /*0020*/ 	.short	0x0003
        /*0022*/ 	.short	0x0018
        /*0024*/ 	.byte	0x00, 0xf5, 0x21, 0x00


	//----- nvinfo : EIATTR_KPARAM_INFO
	.align		4
.L_11:
        /*0028*/ 	.byte	0x04, 0x17
        /*002a*/ 	.short	(.L_13 - .L_12)
.L_12:
        /*002c*/ 	.word	0x00000000
        /*0030*/ 	.short	0x0002
        /*0032*/ 	.short	0x0010
        /*0034*/ 	.byte	0x00, 0xf5, 0x21, 0x00


	//----- nvinfo : EIATTR_KPARAM_INFO
	.align		4
.L_13:
        /*0038*/ 	.byte	0x04, 0x17
        /*003a*/ 	.short	(.L_15 - .L_14)
.L_14:
        /*003c*/ 	.word	0x00000000
        /*0040*/ 	.short	0x0001
        /*0042*/ 	.short	0x0008
        /*0044*/ 	.byte	0x00, 0xf5, 0x21, 0x00


	//----- nvinfo : EIATTR_KPARAM_INFO
	.align		4
.L_15:
        /*0048*/ 	.byte	0x04, 0x17
        /*004a*/ 	.short	(.L_17 - .L_16)
.L_16:
        /*004c*/ 	.word	0x00000000
        /*0050*/ 	.short	0x0000
        /*0052*/ 	.short	0x0000
        /*0054*/ 	.byte	0x00, 0xf5, 0x21, 0x00


	//----- nvinfo : EIATTR_SPARSE_MMA_MASK
	.align		4
.L_17:
        /*0058*/ 	.byte	0x03, 0x50
        /*005a*/ 	.short	0x0000


	//----- nvinfo : EIATTR_MAXREG_COUNT
	.align		4
        /*005c*/ 	.byte	0x03, 0x1b
        /*005e*/ 	.short	0x00ff


	//----- nvinfo : EIATTR_NUM_BARRIERS
	.align		4
        /*0060*/ 	.byte	0x02, 0x4c
        /*0062*/ 	.byte	0x01
	.zero		1


	//----- nvinfo : EIATTR_MERCURY_ISA_VERSION
	.align		4
        /*0064*/ 	.byte	0x03, 0x5f
        /*0066*/ 	.short	0x0101


	//----- nvinfo : EIATTR_VRC_CTA_INIT_COUNT
	.align		4
        /*0068*/ 	.byte	0x02, 0x4a
	.zero		1
	.zero		1


	//----- nvinfo : EIATTR_EXIT_INSTR_OFFSETS
	.align		4
        /*006c*/ 	.byte	0x04, 0x1c
        /*006e*/ 	.short	(.L_19 - .L_18)


	//   ....[0]....
.L_18:
        /*0070*/ 	.word	0x00000630


	//   ....[1]....
        /*0074*/ 	.word	0x00000ce0


	//----- nvinfo : EIATTR_CRS_STACK_SIZE
	.align		4
.L_19:
        /*0078*/ 	.byte	0x04, 0x1e
        /*007a*/ 	.short	(.L_21 - .L_20)
.L_20:
        /*007c*/ 	.word	0x00000000


	//----- nvinfo : EIATTR_CBANK_PARAM_SIZE
	.align		4
.L_21:
        /*0080*/ 	.byte	0x03, 0x19
        /*0082*/ 	.short	0x0024


	//----- nvinfo : EIATTR_PARAM_CBANK
	.align		4
        /*0084*/ 	.byte	0x04, 0x0a
        /*0086*/ 	.short	(.L_23 - .L_22)
	.align		4
.L_22:
        /*0088*/ 	.word	index@(.nv.constant0._Z7quamsimPKfS0_PfPKii)
        /*008c*/ 	.short	0x0380
        /*008e*/ 	.short	0x0024


	//----- nvinfo : EIATTR_SW_WAR
	.align		4
.L_23:
        /*0090*/ 	.byte	0x04, 0x36
        /*0092*/ 	.short	(.L_25 - .L_24)
.L_24:
        /*0094*/ 	.word	0x00000008
.L_25:


//--------------------- .nv.callgraph             --------------------------
	.section	.nv.callgraph,"",@"SHT_CUDA_CALLGRAPH"
	.align	4
	.sectionentsize	8
	.align		4
        /*0000*/ 	.word	0x00000000
	.align		4
        /*0004*/ 	.word	0xffffffff
	.align		4
        /*0008*/ 	.word	0x00000000
	.align		4
        /*000c*/ 	.word	0xfffffffe
	.align		4
        /*0010*/ 	.word	0x00000000
	.align		4
        /*0014*/ 	.word	0xfffffffd
	.align		4
        /*0018*/ 	.word	0x00000000
	.align		4
        /*001c*/ 	.word	0xfffffffc


//--------------------- .text._Z7quamsimPKfS0_PfPKii --------------------------
	.section	.text._Z7quamsimPKfS0_PfPKii,"ax",@progbits
	.align	128
        .global         _Z7quamsimPKfS0_PfPKii
        .type           _Z7quamsimPKfS0_PfPKii,@function
        .size           _Z7quamsimPKfS0_PfPKii,(.L_x_3 - _Z7quamsimPKfS0_PfPKii)
        .other          _Z7quamsimPKfS0_PfPKii,@"STO_CUDA_ENTRY STV_DEFAULT"
_Z7quamsimPKfS0_PfPKii:
.text._Z7quamsimPKfS0_PfPKii:
[----:B------:R-:W-:Y:S01]  /*0000*/  LDC R1, c[0x0][0x37c] ;  /* 0x0000df00ff017b82 */ /* 0x000fe20000000800 */
[----:B------:R-:W0:Y:S07]  /*0010*/  S2R R0, SR_TID.X ;  /* 0x0000000000007919 */ /* 0x000e2e0000002100 */
[----:B------:R-:W1:Y:S01]  /*0020*/  LDC.64 R2, c[0x0][0x398] ;  /* 0x0000e600ff027b82 */ /* 0x000e620000000a00 */
[----:B------:R-:W2:Y:S01]  /*0030*/  LDCU.64 UR6, c[0x0][0x358] ;  /* 0x00006b00ff0677ac */ /* 0x000ea20008000a00 */
[----:B------:R-:W-:Y:S01]  /*0040*/  BSSY.RECONVERGENT B0, `(.L_x_0) ;  /* 0x000002f000007945 */ /* 0x000fe20003800200 */
[----:B------:R-:W3:Y:S01]  /*0050*/  S2R R5, SR_CTAID.X ;  /* 0x0000000000057919 */ /* 0x000ee20000002500 */
[----:B0-----:R-:W-:-:S02]  /*0060*/  ISETP.NE.AND P1, PT, R0, RZ, PT ;  /* 0x000000ff0000720c */ /* 0x001fc40003f25270 */
[----:B------:R-:W-:-:S11]  /*0070*/  LOP3.LUT P0, R4, R0, 0x1, RZ, 0xc0, !PT ;  /* 0x0000000100047812 */ /* 0x000fd6000780c0ff */
[----:B--23--:R-:W-:Y:S05]  /*0080*/  @P1 BRA `(.L_x_1) ;  /* 0x0000000000a81947 */ /* 0x00cfea0003800000 */
[----:B------:R-:W0:Y:S02]  /*0090*/  LDC.64 R10, c[0x0][0x398] ;  /* 0x0000e600ff0a7b82 */ /* 0x000e240000000a00 */
[----:B0-----:R-:W2:Y:S04]  /*00a0*/  LDG.E R12, desc[UR6][R10.64] ;  /* 0x000000060a0c7981 */ /* 0x001ea8000c1e1900 */
[----:B------:R-:W3:Y:S04]  /*00b0*/  LDG.E R15, desc[UR6][R10.64+0x4] ;  /* 0x000004060a0f7981 */ /* 0x000ee8000c1e1900 */
[----:B------:R-:W4:Y:S04]  /*00c0*/  LDG.E R16, desc[UR6][R10.64+0x8] ;  /* 0x000008060a107981 */ /* 0x000f28000c1e1900 */
[----:B------:R-:W5:Y:S04]  /*00d0*/  LDG.E R7, desc[UR6][R10.64+0xc] ;  /* 0x00000c060a077981 */ /* 0x000f68000c1e1900 */
[----:B------:R-:W5:Y:S04]  /*00e0*/  LDG.E R6, desc[UR6][R10.64+0x10] ;  /* 0x000010060a067981 */ /* 0x000f68000c1e1900 */
[----:B------:R4:W5:Y:S01]  /*00f0*/  LDG.E R9, desc[UR6][R10.64+0x14] ;  /* 0x000014060a097981 */ /* 0x000962000c1e1900 */
[----:B------:R-:W-:Y:S01]  /*0100*/  IMAD.MOV.U32 R8, RZ, RZ, -0x1 ;  /* 0xffffffffff087424 */ /* 0x000fe200078e00ff */
[----:B------:R-:W0:Y:S01]  /*0110*/  S2UR UR5, SR_CgaCtaId ;  /* 0x00000000000579c3 */ /* 0x000e220000008800 */
[----:B------:R-:W-:-:S02]  /*0120*/  UMOV UR4, 0x400 ;  /* 0x0000040000047882 */ /* 0x000fc40000000000 */
[----:B0-----:R-:W-:Y:S01]  /*0130*/  ULEA UR4, UR5, UR4, 0x18 ;  /* 0x0000000405047291 */ /* 0x001fe2000f8ec0ff */
[----:B--2---:R-:W-:Y:S01]  /*0140*/  VIADD R14, R12, 0x1 ;  /* 0x000000010c0e7836 */ /* 0x004fe20000000000 */
[-C--:B------:R-:W-:Y:S02]  /*0150*/  SHF.R.U32.HI R13, RZ, R12.reuse, R5 ;  /* 0x0000000cff0d7219 */ /* 0x080fe40000011605 */
[----:B------:R-:W-:Y:S02]  /*0160*/  SHF.L.U32 R12, R8, R12, RZ ;  /* 0x0000000c080c7219 */ /* 0x000fe400000006ff */
[----:B------:R-:W-:Y:S01]  /*0170*/  SHF.L.U32 R14, R13, R14, RZ ;  /* 0x0000000e0d0e7219 */ /* 0x000fe200000006ff */
[----:B----4-:R-:W-:-:S03]  /*0180*/  VIADD R11, R16, 0x1 ;  /* 0x00000001100b7836 */ /* 0x010fc60000000000 */
[----:B------:R-:W-:Y:S01]  /*0190*/  LOP3.LUT R12, R14, R5, R12, 0xf4, !PT ;  /* 0x000000050e0c7212 */ /* 0x000fe200078ef40c */
[----:B---3--:R-:W-:-:S03]  /*01a0*/  VIADD R14, R15, 0x1 ;  /* 0x000000010f0e7836 */ /* 0x008fc60000000000 */
[-C--:B------:R-:W-:Y:S02]  /*01b0*/  SHF.R.S32.HI R13, RZ, R15.reuse, R12 ;  /* 0x0000000fff0d7219 */ /* 0x080fe4000001140c */
[----:B------:R-:W-:Y:S02]  /*01c0*/  SHF.L.U32 R15, R8, R15, RZ ;  /* 0x0000000f080f7219 */ /* 0x000fe400000006ff */
[----:B------:R-:W-:-:S04]  /*01d0*/  SHF.L.U32 R13, R13, R14, RZ ;  /* 0x0000000e0d0d7219 */ /* 0x000fc800000006ff */
[----:B------:R-:W-:Y:S01]  /*01e0*/  LOP3.LUT R13, R13, R12, R15, 0xf4, !PT ;  /* 0x0000000c0d0d7212 */ /* 0x000fe200078ef40f */
[----:B-----5:R-:W-:-:S03]  /*01f0*/  VIADD R12, R7, 0x1 ;  /* 0x00000001070c7836 */ /* 0x020fc60000000000 */
[-C--:B------:R-:W-:Y:S02]  /*0200*/  SHF.R.S32.HI R10, RZ, R16.reuse, R13 ;  /* 0x00000010ff0a7219 */ /* 0x080fe4000001140d */
[----:B------:R-:W-:Y:S02]  /*0210*/  SHF.L.U32 R16, R8, R16, RZ ;  /* 0x0000001008107219 */ /* 0x000fe400000006ff */
[----:B------:R-:W-:-:S04]  /*0220*/  SHF.L.U32 R10, R10, R11, RZ ;  /* 0x0000000b0a0a7219 */ /* 0x000fc800000006ff */
[----:B------:R-:W-:-:S04]  /*0230*/  LOP3.LUT R10, R10, R13, R16, 0xf4, !PT ;  /* 0x0000000d0a0a7212 */ /* 0x000fc800078ef410 */
[-C--:B------:R-:W-:Y:S02]  /*0240*/  SHF.R.S32.HI R11, RZ, R7.reuse, R10 ;  /* 0x00000007ff0b7219 */ /* 0x080fe4000001140a */
[----:B------:R-:W-:Y:S02]  /*0250*/  SHF.L.U32 R7, R8, R7, RZ ;  /* 0x0000000708077219 */ /* 0x000fe400000006ff */
[----:B------:R-:W-:-:S04]  /*0260*/  SHF.L.U32 R11, R11, R12, RZ ;  /* 0x0000000c0b0b7219 */ /* 0x000fc800000006ff */
[----:B------:R-:W-:Y:S01]  /*0270*/  LOP3.LUT R7, R11, R10, R7, 0xf4, !PT ;  /* 0x0000000a0b077212 */ /* 0x000fe200078ef407 */
[----:B------:R-:W-:-:S03]  /*0280*/  VIADD R11, R6, 0x1 ;  /* 0x00000001060b7836 */ /* 0x000fc60000000000 */
[-C--:B------:R-:W-:Y:S02]  /*0290*/  SHF.R.S32.HI R10, RZ, R6.reuse, R7 ;  /* 0x00000006ff0a7219 */ /* 0x080fe40000011407 */
[----:B------:R-:W-:Y:S02]  /*02a0*/  SHF.L.U32 R6, R8, R6, RZ ;  /* 0x0000000608067219 */ /* 0x000fe400000006ff */
[----:B------:R-:W-:Y:S02]  /*02b0*/  SHF.L.U32 R10, R10, R11, RZ ;  /* 0x0000000b0a0a7219 */ /* 0x000fe400000006ff */
[----:B------:R-:W-:Y:S02]  /*02c0*/  SHF.L.U32 R8, R8, R9, RZ ;  /* 0x0000000908087219 */ /* 0x000fe400000006ff */
[----:B------:R-:W-:Y:S01]  /*02d0*/  LOP3.LUT R6, R10, R7, R6, 0xf4, !PT ;  /* 0x000000070a067212 */ /* 0x000fe200078ef406 */
[----:B------:R-:W-:-:S03]  /*02e0*/  VIADD R10, R9, 0x1 ;  /* 0x00000001090a7836 */ /* 0x000fc60000000000 */
[----:B------:R-:W-:-:S04]  /*02f0*/  SHF.R.S32.HI R7, RZ, R9, R6 ;  /* 0x00000009ff077219 */ /* 0x000fc80000011406 */
[----:B------:R-:W-:-:S04]  /*0300*/  SHF.L.U32 R7, R7, R10, RZ ;  /* 0x0000000a07077219 */ /* 0x000fc800000006ff */
[----:B------:R-:W-:-:S05]  /*0310*/  LOP3.LUT R7, R7, R6, R8, 0xf4, !PT ;  /* 0x0000000607077212 */ /* 0x000fca00078ef408 */
[----:B------:R0:W-:Y:S02]  /*0320*/  STS [UR4], R7 ;  /* 0x00000007ff007988 */ /* 0x0001e40008000804 */
.L_x_1:
[----:B------:R-:W-:Y:S05]  /*0330*/  BSYNC.RECONVERGENT B0 ;  /* 0x0000000000007941 */ /* 0x000fea0003800200 */
.L_x_0:
[----:B------:R-:W-:Y:S08]  /*0340*/  BAR.SYNC.DEFER_BLOCKING 0x0 ;  /* 0x0000000000007b1d */ /* 0x000ff00000010000 */
[----:B------:R-:W2:Y:S01]  /*0350*/  S2UR UR5, SR_CgaCtaId ;  /* 0x00000000000579c3 */ /* 0x000ea20000008800 */
[----:B------:R-:W-:Y:S01]  /*0360*/  UMOV UR4, 0x400 ;  /* 0x0000040000047882 */ /* 0x000fe20000000000 */
[----:B------:R-:W-:Y:S01]  /*0370*/  R2P PR, R0, 0x1e ;  /* 0x0000001e00007804 */ /* 0x000fe20000000000 */
[----:B------:R-:W-:Y:S01]  /*0380*/  IMAD.MOV.U32 R6, RZ, RZ, 0x1 ;  /* 0x00000001ff067424 */ /* 0x000fe200078e00ff */
[----:B------:R-:W3:Y:S01]  /*0390*/  LDCU UR9, c[0x0][0x3a0] ;  /* 0x00007400ff0977ac */ /* 0x000ee20008000800 */
[----:B-1----:R-:W4:Y:S04]  /*03a0*/  @P0 LDG.E R9, desc[UR6][R2.64] ;  /* 0x0000000602090981 */ /* 0x002f28000c1e1900 */
[----:B------:R-:W5:Y:S04]  /*03b0*/  LDG.E R11, desc[UR6][R2.64+0x4] ;  /* 0x00000406020b7981 */ /* 0x000f68000c1e1900 */
[----:B------:R-:W3:Y:S04]  /*03c0*/  LDG.E R13, desc[UR6][R2.64+0x8] ;  /* 0x00000806020d7981 */ /* 0x000ee8000c1e1900 */
[----:B------:R-:W3:Y:S04]  /*03d0*/  LDG.E R15, desc[UR6][R2.64+0xc] ;  /* 0x00000c06020f7981 */ /* 0x000ee8000c1e1900 */
[----:B------:R-:W3:Y:S04]  /*03e0*/  LDG.E R17, desc[UR6][R2.64+0x10] ;  /* 0x0000100602117981 */ /* 0x000ee8000c1e1900 */
[----:B------:R-:W3:Y:S01]  /*03f0*/  LDG.E R19, desc[UR6][R2.64+0x14] ;  /* 0x0000140602137981 */ /* 0x000ee2000c1e1900 */
[----:B--2---:R-:W-:Y:S01]  /*0400*/  ULEA UR8, UR5, UR4, 0x18 ;  /* 0x0000000405087291 */ /* 0x004fe2000f8ec0ff */
[----:B0-----:R-:W-:-:S08]  /*0410*/  IMAD.MOV.U32 R7, RZ, RZ, RZ ;  /* 0x000000ffff077224 */ /* 0x001fd000078e00ff */
[----:B------:R-:W0:Y:S01]  /*0420*/  LDS R12, [UR8] ;  /* 0x00000008ff0c7984 */ /* 0x000e220008000800 */
[C---:B----4-:R-:W-:Y:S02]  /*0430*/  @P0 SHF.L.U32 R7, R6.reuse, R9, RZ ;  /* 0x0000000906070219 */ /* 0x050fe400000006ff */
[----:B-----5:R-:W-:-:S04]  /*0440*/  SHF.L.U32 R8, R6, R11, RZ ;  /* 0x0000000b06087219 */ /* 0x020fc800000006ff */
[----:B------:R-:W-:Y:S02]  /*0450*/  @P1 LOP3.LUT R9, R8, R7, RZ, 0xfc, !PT ;  /* 0x0000000708091212 */ /* 0x000fe400078efcff */
[----:B------:R-:W-:Y:S02]  /*0460*/  @!P1 LOP3.LUT R9, R7, R8, RZ, 0x30, !PT ;  /* 0x0000000807099212 */ /* 0x000fe400078e30ff */
[C---:B---3--:R-:W-:Y:S02]  /*0470*/  SHF.L.U32 R8, R6.reuse, R13, RZ ;  /* 0x0000000d06087219 */ /* 0x048fe400000006ff */
[----:B------:R-:W-:Y:S02]  /*0480*/  SHF.L.U32 R10, R6, R15, RZ ;  /* 0x0000000f060a7219 */ /* 0x000fe400000006ff */
[----:B------:R-:W-:Y:S02]  /*0490*/  @P2 LOP3.LUT R7, R8, R9, RZ, 0xfc, !PT ;  /* 0x0000000908072212 */ /* 0x000fe400078efcff */
[----:B------:R-:W-:-:S02]  /*04a0*/  @!P2 LOP3.LUT R7, R9, R8, RZ, 0x30, !PT ;  /* 0x000000080907a212 */ /* 0x000fc400078e30ff */
[----:B------:R-:W1:Y:S02]  /*04b0*/  LDC.64 R8, c[0x0][0x388] ;  /* 0x0000e200ff087b82 */ /* 0x000e640000000a00 */
[----:B------:R-:W-:Y:S02]  /*04c0*/  @P3 LOP3.LUT R11, R10, R7, RZ, 0xfc, !PT ;  /* 0x000000070a0b3212 */ /* 0x000fe400078efcff */
[----:B------:R-:W-:Y:S02]  /*04d0*/  @!P3 LOP3.LUT R11, R7, R10, RZ, 0x30, !PT ;  /* 0x0000000a070bb212 */ /* 0x000fe400078e30ff */
[----:B------:R-:W-:-:S04]  /*04e0*/  SHF.L.U32 R10, R6, R17, RZ ;  /* 0x00000011060a7219 */ /* 0x000fc800000006ff */
[----:B------:R-:W-:Y:S02]  /*04f0*/  @P4 LOP3.LUT R7, R10, R11, RZ, 0xfc, !PT ;  /* 0x0000000b0a074212 */ /* 0x000fe400078efcff */
[----:B------:R-:W-:Y:S02]  /*0500*/  @!P4 LOP3.LUT R7, R11, R10, RZ, 0x30, !PT ;  /* 0x0000000a0b07c212 */ /* 0x000fe400078e30ff */
[----:B------:R-:W-:Y:S02]  /*0510*/  SHF.L.U32 R10, R6, R19, RZ ;  /* 0x00000013060a7219 */ /* 0x000fe400000006ff */
[----:B0-----:R-:W-:-:S04]  /*0520*/  LOP3.LUT R7, R12, R7, RZ, 0xfc, !PT ;  /* 0x000000070c077212 */ /* 0x001fc800078efcff */
[----:B------:R-:W-:Y:S01]  /*0530*/  LOP3.LUT R11, R10, R7, RZ, 0xfc, !PT ;  /* 0x000000070a0b7212 */ /* 0x000fe200078efcff */
[----:B-1----:R-:W-:-:S04]  /*0540*/  IMAD.WIDE R12, R7, 0x4, R8 ;  /* 0x00000004070c7825 */ /* 0x002fc800078e0208 */
[----:B------:R-:W-:Y:S02]  /*0550*/  IMAD.WIDE R8, R11, 0x4, R8 ;  /* 0x000000040b087825 */ /* 0x000fe400078e0208 */
[----:B------:R-:W2:Y:S04]  /*0560*/  LDG.E R13, desc[UR6][R12.64] ;  /* 0x000000060c0d7981 */ /* 0x000ea8000c1e1900 */
[----:B------:R-:W3:Y:S01]  /*0570*/  LDG.E R8, desc[UR6][R8.64] ;  /* 0x0000000608087981 */ /* 0x000ee2000c1e1900 */
[----:B------:R-:W0:Y:S01]  /*0580*/  LDCU UR8, c[0x0][0x360] ;  /* 0x00006c00ff0877ac */ /* 0x000e220008000800 */
[----:B------:R-:W-:Y:S01]  /*0590*/  IMAD.SHL.U32 R10, R0, 0x4, RZ ;  /* 0x00000004000a7824 */ /* 0x000fe200078e00ff */
[----:B------:R-:W-:-:S04]  /*05a0*/  UIADD3 UR4, UPT, UPT, UR4, 0x4, URZ ;  /* 0x0000000404047890 */ /* 0x000fc8000fffe0ff */
[----:B------:R-:W-:-:S06]  /*05b0*/  ULEA UR4, UR5, UR4, 0x18 ;  /* 0x0000000405047291 */ /* 0x000fcc000f8ec0ff */
[----:B------:R-:W-:Y:S02]  /*05c0*/  VIADD R11, R10, UR4 ;  /* 0x000000040a0b7c36 */ /* 0x000fe40008000000 */
[----:B0-----:R-:W-:-:S05]  /*05d0*/  IMAD R5, R5, UR8, R0 ;  /* 0x0000000805057c24 */ /* 0x001fca000f8e0200 */
[----:B------:R-:W-:Y:S02]  /*05e0*/  ISETP.GE.AND P0, PT, R5, UR9, PT ;  /* 0x0000000905007c0c */ /* 0x000fe4000bf06270 */
[----:B------:R-:W-:Y:S01]  /*05f0*/  LOP3.LUT R5, R10, 0x80, RZ, 0xfc, !PT ;  /* 0x000000800a057812 */ /* 0x000fe200078efcff */
[----:B--2---:R0:W-:Y:S04]  /*0600*/  STS [R10+UR4], R13 ;  /* 0x0000000d0a007988 */ /* 0x0041e80008000804 */
[----:B---3--:R0:W-:Y:S01]  /*0610*/  STS [R5+UR4], R8 ;  /* 0x0000000805007988 */ /* 0x0081e20008000804 */
[----:B------:R-:W-:Y:S06]  /*0620*/  BAR.SYNC.DEFER_BLOCKING 0x0 ;  /* 0x0000000000007b1d */ /* 0x000fec0000010000 */
[----:B------:R-:W-:Y:S05]  /*0630*/  @P0 EXIT ;  /* 0x000000000000094d */ /* 0x000fea0003800000 */
[----:B0-----:R-:W0:Y:S02]  /*0640*/  LDC.64 R8, c[0x0][0x380] ;  /* 0x0000e000ff087b82 */ /* 0x001e240000000a00 */
[----:B0-----:R-:W2:Y:S04]  /*0650*/  LDG.E R13, desc[UR6][R8.64+0x4] ;  /* 0x00000406080d7981 */ /* 0x001ea8000c1e1900 */
[----:B------:R-:W3:Y:S04]  /*0660*/  LDG.E R17, desc[UR6][R8.64+0xc] ;  /* 0x00000c0608117981 */ /* 0x000ee8000c1e1900 */
[----:B------:R-:W4:Y:S04]  /*0670*/  LDG.E R14, desc[UR6][R8.64] ;  /* 0x00000006080e7981 */ /* 0x000f28000c1e1900 */
[----:B------:R-:W5:Y:S01]  /*0680*/  LDG.E R20, desc[UR6][R8.64+0x8] ;  /* 0x0000080608147981 */ /* 0x000f62000c1e1900 */
[----:B------:R-:W-:Y:S01]  /*0690*/  LEA R15, R0, UR4, 0x3 ;  /* 0x00000004000f7c11 */ /* 0x000fe2000f8e18ff */
[----:B------:R-:W-:-:S04]  /*06a0*/  IMAD.IADD R12, R10, 0x1, R11 ;  /* 0x000000010a0c7824 */ /* 0x000fc800078e020b */
[----:B------:R-:W2:Y:S04]  /*06b0*/  LDS R16, [R15+0x4] ;  /* 0x000004000f107984 */ /* 0x000ea80000000800 */
[----:B------:R-:W4:Y:S01]  /*06c0*/  LDS R11, [R12] ;  /* 0x000000000c0b7984 */ /* 0x000f220000000800 */
[----:B--2---:R-:W-:Y:S01]  /*06d0*/  FMUL R18, R13, R16 ;  /* 0x000000100d127220 */ /* 0x004fe20000400000 */
[----:B---3--:R-:W-:-:S03]  /*06e0*/  FMUL R17, R16, R17 ;  /* 0x0000001110117220 */ /* 0x008fc60000400000 */
[C---:B----4-:R-:W-:Y:S01]  /*06f0*/  FFMA R13, R11.reuse, R14, R18 ;  /* 0x0000000e0b0d7223 */ /* 0x050fe20000000012 */
[----:B-----5:R-:W-:-:S04]  /*0700*/  FFMA R20, R11, R20, R17 ;  /* 0x000000140b147223 */ /* 0x020fc80000000011 */
[----:B------:R-:W-:Y:S04]  /*0710*/  STS [R12], R13 ;  /* 0x0000000d0c007388 */ /* 0x000fe80000000800 */
[----:B------:R-:W-:Y:S01]  /*0720*/  STS [R15+0x4], R20 ;  /* 0x000004140f007388 */ /* 0x000fe20000000800 */
[----:B------:R-:W-:Y:S06]  /*0730*/  BAR.SYNC.DEFER_BLOCKING 0x0 ;  /* 0x0000000000007b1d */ /* 0x000fec0000010000 */
[----:B------:R-:W2:Y:S04]  /*0740*/  LDG.E R14, desc[UR6][R8.64+0x14] ;  /* 0x00001406080e7981 */ /* 0x000ea8000c1e1900 */
[----:B------:R-:W3:Y:S04]  /*0750*/  LDG.E R16, desc[UR6][R8.64+0x1c] ;  /* 0x00001c0608107981 */ /* 0x000ee8000c1e1900 */
[----:B------:R-:W4:Y:S04]  /*0760*/  LDG.E R17, desc[UR6][R8.64+0x10] ;  /* 0x0000100608117981 */ /* 0x000f28000c1e1900 */
[----:B------:R-:W5:Y:S01]  /*0770*/  LDG.E R21, desc[UR6][R8.64+0x18] ;  /* 0x0000180608157981 */ /* 0x000f62000c1e1900 */
[----:B------:R-:W-:-:S05]  /*0780*/  IMAD.SHL.U32 R11, R0, 0x2, RZ ;  /* 0x00000002000b7824 */ /* 0x000fca00078e00ff */
[----:B------:R-:W-:-:S04]  /*0790*/  LOP3.LUT R4, R4, 0x7fc, R11, 0xf8, !PT ;  /* 0x000007fc04047812 */ /* 0x000fc800078ef80b */
[----:B------:R-:W-:-:S05]  /*07a0*/  LEA R4, R4, UR4, 0x2 ;  /* 0x0000000404047c11 */ /* 0x000fca000f8e10ff */
        /* <DEDUP_REMOVED lines=13> */
[----:B------:R-:W-:-:S04]  /*0880*/  LOP3.LUT R15, R11, 0x7f8, RZ, 0xc0, !PT ;  /* 0x000007f80b0f7812 */ /* 0x000fc800078ec0ff */
        /* <DEDUP_REMOVED lines=54> */
[C---:B----4-:R-:W-:Y:S02]  /*0bf0*/  FFMA R4, R0.reuse, R13, R15 ;  /* 0x0000000d00047223 */ /* 0x050fe4000000000f */
[----:B------:R-:W0:Y:S01]  /*0c00*/  LDC.64 R12, c[0x0][0x390] ;  /* 0x0000e400ff0c7b82 */ /* 0x000e220000000a00 */
[----:B-----5:R-:W-:Y:S02]  /*0c10*/  FFMA R14, R0, R19, R14 ;  /* 0x00000013000e7223 */ /* 0x020fe4000000000e */
[----:B------:R-:W-:Y:S04]  /*0c20*/  STS [R11], R4 ;  /* 0x000000040b007388 */ /* 0x000fe80000000800 */
[----:B------:R-:W-:Y:S01]  /*0c30*/  STS [R11+0x80], R14 ;  /* 0x0000800e0b007388 */ /* 0x000fe20000000800 */
[----:B------:R-:W-:Y:S01]  /*0c40*/  BAR.SYNC.DEFER_BLOCKING 0x0 ;  /* 0x0000000000007b1d */ /* 0x000fe20000010000 */
[----:B0-----:R-:W-:-:S05]  /*0c50*/  IMAD.WIDE R8, R7, 0x4, R12 ;  /* 0x0000000407087825 */ /* 0x001fca00078e020c */
[----:B------:R-:W0:Y:S04]  /*0c60*/  LDS R15, [R10+UR4] ;  /* 0x000000040a0f7984 */ /* 0x000e280008000800 */
[----:B------:R-:W1:Y:S04]  /*0c70*/  LDS R5, [R5+UR4] ;  /* 0x0000000405057984 */ /* 0x000e680008000800 */
[----:B0-----:R-:W-:Y:S04]  /*0c80*/  STG.E desc[UR6][R8.64], R15 ;  /* 0x0000000f08007986 */ /* 0x001fe8000c101906 */
[----:B------:R-:W2:Y:S02]  /*0c90*/  LDG.E R3, desc[UR6][R2.64+0x14] ;  /* 0x0000140602037981 */ /* 0x000ea4000c1e1900 */
[----:B--2---:R-:W-:-:S04]  /*0ca0*/  SHF.L.U32 R6, R6, R3, RZ ;  /* 0x0000000306067219 */ /* 0x004fc800000006ff */
[----:B------:R-:W-:-:S05]  /*0cb0*/  LOP3.LUT R7, R6, R7, RZ, 0xfc, !PT ;  /* 0x0000000706077212 */ /* 0x000fca00078efcff */
[----:B------:R-:W-:-:S05]  /*0cc0*/  IMAD.WIDE R6, R7, 0x4, R12 ;  /* 0x0000000407067825 */ /* 0x000fca00078e020c */
[----:B-1----:R-:W-:Y:S01]  /*0cd0*/  STG.E desc[UR6][R6.64], R5 ;  /* 0x0000000506007986 */ /* 0x002fe2000c101906 */
[----:B------:R-:W-:Y:S05]  /*0ce0*/  EXIT ;  /* 0x000000000000794d */ /* 0x000fea0003800000 */
.L_x_2:
[----:B------:R-:W-:-:S00]  /*0cf0*/  BRA `(.L_x_2) ;  /* 0xfffffffc00fc7947 */ /* 0x000fc0000383ffff */
[----:B------:R-:W-:-:S00]  /*0d00*/  NOP ;  /* 0x0000000000007918 */ /* 0x000fc00000000000 */
[----:B------:R-:W-:-:S00]  /*0d10*/  NOP ;  /* 0x0000000000007918 */ /* 0x000fc00000000000 */
[----:B------:R-:W-:-:S00]  /*0d20*/  NOP ;  /* 0x0000000000007918 */ /* 0x000fc00000000000 */
[----:B------:R-:W-:-:S00]  /*0d30*/  NOP ;  /* 0x0000000000007918 */ /* 0x000fc00000000000 */
[----:B------:R-:W-:-:S00]  /*0d40*/  NOP ;  /* 0x0000000000007918 */ /* 0x000fc00000000000 */
[----:B------:R-:W-:-:S00]  /*0d50*/  NOP ;  /* 0x0000000000007918 */ /* 0x000fc00000000000 */
[----:B------:R-:W-:-:S00]  /*0d60*/  NOP ;  /* 0x0000000000007918 */ /* 0x000fc00000000000 */
[----:B------:R-:W-:-:S00]  /*0d70*/  NOP ;  /* 0x0000000000007918 */ /* 0x000fc00000000000 */
.L_x_3:


//--------------------- .nv.shared._Z7quamsimPKfS0_PfPKii --------------------------
	.section	.nv.shared._Z7quamsimPKfS0_PfPKii,"aw",@nobits
	.sectionflags	@""
	.align	4
.nv.shared._Z7quamsimPKfS0_PfPKii:
	.zero		1284


//--------------------- .nv.shared.reserved.0     --------------------------
	.section	.nv.shared.reserved.0,"aw",@nobits
	.weak		__nv_reservedSMEM_offset_0_alias
	.size		__nv_reservedSMEM_offset_0_alias, 0, 64
	.other		__nv_reservedSMEM_offset_0_alias,@"STO_CUDA_RESERVED_SHARED STV_DEFAULT"
__nv_reservedSMEM_offset_0_alias:
	.zero		0
	.zero		64


//--------------------- .nv.constant0._Z7quamsimPKfS0_PfPKii --------------------------
	.section	.nv.constant0._Z7quamsimPKfS0_PfPKii,"a",@progbits
	.sectionflags	@""
	.align	4
.nv.constant0._Z7quamsimPKfS0_PfPKii:
	.zero		932


//--------------------- SYMBOLS --------------------------

	.type		.nv.reservedSmem.offset0,@object
	.size		.nv.reservedSmem.offset0,0x4
	.type		.nv.reservedSmem.cap,@object
	.size		.nv.reservedSmem.cap,0x4
